//
// Generated by NVIDIA NVVM Compiler
//
// Compiler Build ID: CL-36424714
// Cuda compilation tools, release 13.0, V13.0.88
// Based on NVVM 20.0.0
//

.version 9.0
.target sm_100
.address_size 64

	// .globl	_Z10sumFormulaiPi

.visible .entry _Z10sumFormulaiPi(
	.param .u32 _Z10sumFormulaiPi_param_0,
	.param .u64 .ptr .align 1 _Z10sumFormulaiPi_param_1
)
{
	.reg .pred 	%p<2>;
	.reg .b32 	%r<7>;
	.reg .b64 	%rd<3>;

	ld.param.u32 	%r1, [_Z10sumFormulaiPi_param_0];
	ld.param.u64 	%rd1, [_Z10sumFormulaiPi_param_1];
	mov.u32 	%r2, %tid.x;
	setp.ne.s32 	%p1, %r2, 0;
	@%p1 bra 	$L__BB0_2;
	cvta.to.global.u64 	%rd2, %rd1;
	mad.lo.s32 	%r3, %r1, %r1, %r1;
	shr.u32 	%r4, %r3, 31;
	add.s32 	%r5, %r3, %r4;
	shr.s32 	%r6, %r5, 1;
	st.global.u32 	[%rd2], %r6;
$L__BB0_2:
	ret;

}


// ===== COMPILED SASS (sm_100) =====

	.target	sm_100

	.elftype	@"ET_EXEC"


//--------------------- .note.nv.tkinfo           --------------------------
	.section	.note.nv.tkinfo,"",@"SHT_NOTE"
	.sectionflags	@"SHF_NOTE_NV_TKINFO"
	.tkinfo
        /*0018*/ 	.word	0x00000002
        /*0030*/ 	.string	""
        /*0030*/ 	.string	"ptxas"
        /*0030*/ 	.string	"Cuda compilation tools, release 13.0, V13.0.88"
        /*0030*/ 	.string	"Build cuda_13.0.r13.0/compiler.36424714_0"
        /*0030*/ 	.string	"-arch sm_100 -m 64 "



//--------------------- .note.nv.cuinfo           --------------------------
	.section	.note.nv.cuinfo,"",@"SHT_NOTE"
	.sectionflags	@"SHF_NOTE_NV_CUINFO"
        /*0018*/ 	.short	0x0002
        /*001a*/ 	.short	0x0064
        /*001c*/ 	.short	0x0082
	.zero		2


//--------------------- .nv.info                  --------------------------
	.section	.nv.info,"",@"SHT_CUDA_INFO"
	.align	4


	//----- nvinfo : EIATTR_REGCOUNT
	.align		4
        /*0000*/ 	.byte	0x04, 0x2f
        /*0002*/ 	.short	(.L_1 - .L_0)
	.align		4
.L_0:
        /*0004*/ 	.word	index@(_Z10sumFormulaiPi)
        /*0008*/ 	.word	0x00000008


	//----- nvinfo : EIATTR_FRAME_SIZE
	.align		4
.L_1:
        /*000c*/ 	.byte	0x04, 0x11
        /*000e*/ 	.short	(.L_3 - .L_2)
	.align		4
.L_2:
        /*0010*/ 	.word	index@(_Z10sumFormulaiPi)
        /*0014*/ 	.word	0x00000000


	//----- nvinfo : EIATTR_MIN_STACK_SIZE
	.align		4
.L_3:
        /*0018*/ 	.byte	0x04, 0x12
        /*001a*/ 	.short	(.L_5 - .L_4)
	.align		4
.L_4:
        /*001c*/ 	.word	index@(_Z10sumFormulaiPi)
        /*0020*/ 	.word	0x00000000
.L_5:


//--------------------- .nv.compat                --------------------------
	.section	.nv.compat,"",@"SHT_CUDA_COMPAT_INFO"
	.align	4
        /*0000*/ 	.byte	0x02, 0x09, 0x00, 0x00, 0x02, 0x02, 0x01, 0x00, 0x02, 0x05, 0x05, 0x00, 0x03, 0x07, 0x01, 0x01
        /*0010*/ 	.byte	0x02, 0x03, 0x00, 0x00, 0x02, 0x06, 0x01, 0x00, 0x04, 0x0b, 0x08, 0x00, 0x09, 0x00, 0x00, 0x00
        /*0020*/ 	.byte	0x00, 0x00, 0x00, 0x00


//--------------------- .nv.info._Z10sumFormulaiPi --------------------------
	.section	.nv.info._Z10sumFormulaiPi,"",@"SHT_CUDA_INFO"
	.sectionflags	@""
	.align	4


	//----- nvinfo : EIATTR_CUDA_API_VERSION
	.align		4
        /*0000*/ 	.byte	0x04, 0x37
        /*0002*/ 	.short	(.L_7 - .L_6)
.L_6:
        /*0004*/ 	.word	0x00000082


	//----- nvinfo : EIATTR_KPARAM_INFO
	.align		4
.L_7:
        /*0008*/ 	.byte	0x04, 0x17
        /*000a*/ 	.short	(.L_9 - .L_8)
.L_8:
        /*000c*/ 	.word	0x00000000
        /*0010*/ 	.short	0x0001
        /*0012*/ 	.short	0x0008
        /*0014*/ 	.byte	0x00, 0xf5, 0x21, 0x00


	//----- nvinfo : EIATTR_KPARAM_INFO
	.align		4
.L_9:
        /*0018*/ 	.byte	0x04, 0x17
        /*001a*/ 	.short	(.L_11 - .L_10)
.L_10:
        /*001c*/ 	.word	0x00000000
        /*0020*/ 	.short	0x0000
        /*0022*/ 	.short	0x0000
        /*0024*/ 	.byte	0x00, 0xf0, 0x11, 0x00


	//----- nvinfo : EIATTR_SPARSE_MMA_MASK
	.align		4
.L_11:
        /*0028*/ 	.byte	0x03, 0x50
        /*002a*/ 	.short	0x0000


	//----- nvinfo : EIATTR_MAXREG_COUNT
	.align		4
        /*002c*/ 	.byte	0x03, 0x1b
        /*002e*/ 	.short	0x00ff


	//----- nvinfo : EIATTR_MERCURY_ISA_VERSION
	.align		4
        /*0030*/ 	.byte	0x03, 0x5f
        /*0032*/ 	.short	0x0101


	//----- nvinfo : EIATTR_VRC_CTA_INIT_COUNT
	.align		4
        /*0034*/ 	.byte	0x02, 0x4a
	.zero		1
	.zero		1


	//----- nvinfo : EIATTR_EXIT_INSTR_OFFSETS
	.align		4
        /*0038*/ 	.byte	0x04, 0x1c
        /*003a*/ 	.short	(.L_13 - .L_12)


	//   ....[0]....
.L_12:
        /*003c*/ 	.word	0x00000030


	//   ....[1]....
        /*0040*/ 	.word	0x000000b0


	//----- nvinfo : EIATTR_CBANK_PARAM_SIZE
	.align		4
.L_13:
        /*0044*/ 	.byte	0x03, 0x19
        /*0046*/ 	.short	0x0010


	//----- nvinfo : EIATTR_PARAM_CBANK
	.align		4
        /*0048*/ 	.byte	0x04, 0x0a
        /*004a*/ 	.short	(.L_15 - .L_14)
	.align		4
.L_14:
        /*004c*/ 	.word	index@(.nv.constant0._Z10sumFormulaiPi)
        /*0050*/ 	.short	0x0380
        /*0052*/ 	.short	0x0010


	//----- nvinfo : EIATTR_SW_WAR
	.align		4
.L_15:
        /*0054*/ 	.byte	0x04, 0x36
        /*0056*/ 	.short	(.L_17 - .L_16)
.L_16:
        /*0058*/ 	.word	0x00000008
.L_17:


//--------------------- .nv.callgraph             --------------------------
	.section	.nv.callgraph,"",@"SHT_CUDA_CALLGRAPH"
	.align	4
	.sectionentsize	8
	.align		4
        /*0000*/ 	.word	0x00000000
	.align		4
        /*0004*/ 	.word	0xffffffff
	.align		4
        /*0008*/ 	.word	0x00000000
	.align		4
        /*000c*/ 	.word	0xfffffffe
	.align		4
        /*0010*/ 	.word	0x00000000
	.align		4
        /*0014*/ 	.word	0xfffffffd
	.align		4
        /*0018*/ 	.word	0x00000000
	.align		4
        /*001c*/ 	.word	0xfffffffc


//--------------------- .text._Z10sumFormulaiPi   --------------------------
	.section	.text._Z10sumFormulaiPi,"ax",@progbits
	.align	128
        .global         _Z10sumFormulaiPi
        .type           _Z10sumFormulaiPi,@function
        .size           _Z10sumFormulaiPi,(.L_x_1 - _Z10sumFormulaiPi)
        .other          _Z10sumFormulaiPi,@"STO_CUDA_ENTRY STV_DEFAULT"
_Z10sumFormulaiPi:
.text._Z10sumFormulaiPi:
[----:B------:R-:W-:Y:S01]  /*0000*/  LDC R1, c[0x0][0x37c] ;  /* 0x0000df00ff017b82 */ /* 0x000fe20000000800 */
[----:B------:R-:W0:Y:S02]  /*0010*/  S2R R0, SR_TID.X ;  /* 0x0000000000007919 */ /* 0x000e240000002100 */
[----:B0-----:R-:W-:-:S13]  /*0020*/  ISETP.NE.AND P0, PT, R0, RZ, PT ;  /* 0x000000ff0000720c */ /* 0x001fda0003f05270 */
[----:B------:R-:W-:Y:S05]  /*0030*/  @P0 EXIT ;  /* 0x000000000000094d */ /* 0x000fea0003800000 */
[----:B------:R-:W0:Y:S01]  /*0040*/  LDC R0, c[0x0][0x380] ;  /* 0x0000e000ff007b82 */ /* 0x000e220000000800 */
[----:B------:R-:W1:Y:S07]  /*0050*/  LDCU.64 UR4, c[0x0][0x358] ;  /* 0x00006b00ff0477ac */ /* 0x000e6e0008000a00 */
[----:B------:R-:W1:Y:S01]  /*0060*/  LDC.64 R2, c[0x0][0x388] ;  /* 0x0000e200ff027b82 */ /* 0x000e620000000a00 */
[----:B0-----:R-:W-:-:S05]  /*0070*/  IMAD R0, R0, R0, R0 ;  /* 0x0000000000007224 */ /* 0x001fca00078e0200 */
[----:B------:R-:W-:-:S04]  /*0080*/  LEA.HI R0, R0, R0, RZ, 0x1 ;  /* 0x0000000000007211 */ /* 0x000fc800078f08ff */
[----:B------:R-:W-:-:S05]  /*0090*/  SHF.R.S32.HI R5, RZ, 0x1, R0 ;  /* 0x00000001ff057819 */ /* 0x000fca0000011400 */
[----:B-1----:R-:W-:Y:S01]  /*00a0*/  STG.E desc[UR4][R2.64], R5 ;  /* 0x0000000502007986 */ /* 0x002fe2000c101904 */
[----:B------:R-:W-:Y:S05]  /*00b0*/  EXIT ;  /* 0x000000000000794d */ /* 0x000fea0003800000 */
.L_x_0:
[----:B------:R-:W-:-:S00]  /*00c0*/  BRA `(.L_x_0) ;  /* 0xfffffffc00fc7947 */ /* 0x000fc0000383ffff */
[----:B------:R-:W-:-:S00]  /*00d0*/  NOP ;  /* 0x0000000000007918 */ /* 0x000fc00000000000 */
        /* <DEDUP_REMOVED lines=10> */
.L_x_1:


//--------------------- .nv.shared.reserved.0     --------------------------
	.section	.nv.shared.reserved.0,"aw",@nobits
	.weak		__nv_reservedSMEM_offset_0_alias
	.size		__nv_reservedSMEM_offset_0_alias, 0, 64
	.other		__nv_reservedSMEM_offset_0_alias,@"STO_CUDA_RESERVED_SHARED STV_DEFAULT"
__nv_reservedSMEM_offset_0_alias:
	.zero		0
	.zero		64


//--------------------- .nv.constant0._Z10sumFormulaiPi --------------------------
	.section	.nv.constant0._Z10sumFormulaiPi,"a",@progbits
	.sectionflags	@""
	.align	4
.nv.constant0._Z10sumFormulaiPi:
	.zero		912


//--------------------- SYMBOLS --------------------------

	.type		.nv.reservedSmem.offset0,@object
	.size		.nv.reservedSmem.offset0,0x4
